//
// Generated by NVIDIA NVVM Compiler
//
// Compiler Build ID: CL-36424714
// Cuda compilation tools, release 13.0, V13.0.88
// Based on NVVM 20.0.0
//

.version 9.0
.target sm_100
.address_size 64

	// .globl	_Z6mv_GPUPfPA4096_fS_
// _ZZ6mv_GPUPfPA4096_fS_E3_P1 has been demoted

.visible .entry _Z6mv_GPUPfPA4096_fS_(
	.param .u64 .ptr .align 1 _Z6mv_GPUPfPA4096_fS__param_0,
	.param .u64 .ptr .align 1 _Z6mv_GPUPfPA4096_fS__param_1,
	.param .u64 .ptr .align 1 _Z6mv_GPUPfPA4096_fS__param_2
)
{
	.reg .pred 	%p<8>;
	.reg .b32 	%r<28>;
	.reg .b32 	%f<57>;
	.reg .b64 	%rd<19>;
	// demoted variable
	.shared .align 4 .b8 _ZZ6mv_GPUPfPA4096_fS_E3_P1[384];
	ld.param.u64 	%rd6, [_Z6mv_GPUPfPA4096_fS__param_0];
	ld.param.u64 	%rd7, [_Z6mv_GPUPfPA4096_fS__param_1];
	ld.param.u64 	%rd8, [_Z6mv_GPUPfPA4096_fS__param_2];
	cvta.to.global.u64 	%rd9, %rd7;
	cvta.to.global.u64 	%rd1, %rd8;
	mov.u32 	%r17, %ctaid.x;
	mov.u32 	%r1, %tid.x;
	add.s32 	%r2, %r1, -4095;
	mad.lo.s32 	%r3, %r17, -96, 4095;
	mad.lo.s32 	%r4, %r17, 96, %r1;
	shl.b32 	%r18, %r1, 2;
	mov.u32 	%r19, _ZZ6mv_GPUPfPA4096_fS_E3_P1;
	add.s32 	%r5, %r19, %r18;
	mul.wide.u32 	%rd10, %r4, 4;
	add.s64 	%rd11, %rd10, %rd9;
	add.s64 	%rd2, %rd11, 131072;
	mov.f32 	%f56, 0f00000000;
	mov.b32 	%r25, 0;
$L__BB0_1:
	mul.lo.s32 	%r7, %r25, -96;
	setp.lt.s32 	%p1, %r7, %r2;
	@%p1 bra 	$L__BB0_3;
	mad.lo.s32 	%r20, %r25, 96, %r1;
	mul.wide.u32 	%rd12, %r20, 4;
	add.s64 	%rd13, %rd1, %rd12;
	ld.global.f32 	%f6, [%rd13];
	st.shared.f32 	[%r5], %f6;
$L__BB0_3:
	setp.gt.s32 	%p2, %r1, %r3;
	bar.sync 	0;
	@%p2 bra 	$L__BB0_7;
	mul.lo.s32 	%r8, %r25, 96;
	setp.eq.s32 	%p3, %r25, 42;
	add.s32 	%r21, %r8, 95;
	selp.b32 	%r9, 4095, %r21, %p3;
	setp.gt.u32 	%p4, %r8, %r9;
	@%p4 bra 	$L__BB0_7;
	sub.s32 	%r27, %r8, %r9;
	mul.wide.u32 	%rd14, %r8, 16384;
	add.s64 	%rd18, %rd2, %rd14;
	add.s32 	%r26, %r19, 32;
$L__BB0_6:
	.pragma "nounroll";
	ld.global.f32 	%f7, [%rd18+-131072];
	ld.shared.f32 	%f8, [%r26+-32];
	fma.rn.f32 	%f9, %f7, %f8, %f56;
	ld.global.f32 	%f10, [%rd18+-114688];
	ld.shared.f32 	%f11, [%r26+-28];
	fma.rn.f32 	%f12, %f10, %f11, %f9;
	ld.global.f32 	%f13, [%rd18+-98304];
	ld.shared.f32 	%f14, [%r26+-24];
	fma.rn.f32 	%f15, %f13, %f14, %f12;
	ld.global.f32 	%f16, [%rd18+-81920];
	ld.shared.f32 	%f17, [%r26+-20];
	fma.rn.f32 	%f18, %f16, %f17, %f15;
	ld.global.f32 	%f19, [%rd18+-65536];
	ld.shared.f32 	%f20, [%r26+-16];
	fma.rn.f32 	%f21, %f19, %f20, %f18;
	ld.global.f32 	%f22, [%rd18+-49152];
	ld.shared.f32 	%f23, [%r26+-12];
	fma.rn.f32 	%f24, %f22, %f23, %f21;
	ld.global.f32 	%f25, [%rd18+-32768];
	ld.shared.f32 	%f26, [%r26+-8];
	fma.rn.f32 	%f27, %f25, %f26, %f24;
	ld.global.f32 	%f28, [%rd18+-16384];
	ld.shared.f32 	%f29, [%r26+-4];
	fma.rn.f32 	%f30, %f28, %f29, %f27;
	ld.global.f32 	%f31, [%rd18];
	ld.shared.f32 	%f32, [%r26];
	fma.rn.f32 	%f33, %f31, %f32, %f30;
	ld.global.f32 	%f34, [%rd18+16384];
	ld.shared.f32 	%f35, [%r26+4];
	fma.rn.f32 	%f36, %f34, %f35, %f33;
	ld.global.f32 	%f37, [%rd18+32768];
	ld.shared.f32 	%f38, [%r26+8];
	fma.rn.f32 	%f39, %f37, %f38, %f36;
	ld.global.f32 	%f40, [%rd18+49152];
	ld.shared.f32 	%f41, [%r26+12];
	fma.rn.f32 	%f42, %f40, %f41, %f39;
	ld.global.f32 	%f43, [%rd18+65536];
	ld.shared.f32 	%f44, [%r26+16];
	fma.rn.f32 	%f45, %f43, %f44, %f42;
	ld.global.f32 	%f46, [%rd18+81920];
	ld.shared.f32 	%f47, [%r26+20];
	fma.rn.f32 	%f48, %f46, %f47, %f45;
	ld.global.f32 	%f49, [%rd18+98304];
	ld.shared.f32 	%f50, [%r26+24];
	fma.rn.f32 	%f51, %f49, %f50, %f48;
	ld.global.f32 	%f52, [%rd18+114688];
	ld.shared.f32 	%f53, [%r26+28];
	fma.rn.f32 	%f56, %f52, %f53, %f51;
	add.s32 	%r27, %r27, 16;
	add.s64 	%rd18, %rd18, 262144;
	add.s32 	%r26, %r26, 64;
	setp.ne.s32 	%p5, %r27, 1;
	@%p5 bra 	$L__BB0_6;
$L__BB0_7:
	bar.sync 	0;
	mad.lo.s32 	%r24, %r25, 97, %r7;
	add.s32 	%r25, %r24, 1;
	setp.ne.s32 	%p6, %r25, 43;
	@%p6 bra 	$L__BB0_1;
	setp.gt.s32 	%p7, %r1, %r3;
	@%p7 bra 	$L__BB0_10;
	cvta.to.global.u64 	%rd15, %rd6;
	add.s64 	%rd17, %rd15, %rd10;
	st.global.f32 	[%rd17], %f56;
$L__BB0_10:
	ret;

}


// ===== COMPILED SASS (sm_100) =====

	.target	sm_100

	.elftype	@"ET_EXEC"


//--------------------- .note.nv.tkinfo           --------------------------
	.section	.note.nv.tkinfo,"",@"SHT_NOTE"
	.sectionflags	@"SHF_NOTE_NV_TKINFO"
	.tkinfo
        /*0018*/ 	.word	0x00000002
        /*0030*/ 	.string	""
        /*0030*/ 	.string	"ptxas"
        /*0030*/ 	.string	"Cuda compilation tools, release 13.0, V13.0.88"
        /*0030*/ 	.string	"Build cuda_13.0.r13.0/compiler.36424714_0"
        /*0030*/ 	.string	"-arch sm_100 -m 64 "



//--------------------- .note.nv.cuinfo           --------------------------
	.section	.note.nv.cuinfo,"",@"SHT_NOTE"
	.sectionflags	@"SHF_NOTE_NV_CUINFO"
        /*0018*/ 	.short	0x0002
        /*001a*/ 	.short	0x0064
        /*001c*/ 	.short	0x0082
	.zero		2


//--------------------- .nv.info                  --------------------------
	.section	.nv.info,"",@"SHT_CUDA_INFO"
	.align	4


	//----- nvinfo : EIATTR_REGCOUNT
	.align		4
        /*0000*/ 	.byte	0x04, 0x2f
        /*0002*/ 	.short	(.L_1 - .L_0)
	.align		4
.L_0:
        /*0004*/ 	.word	index@(_Z6mv_GPUPfPA4096_fS_)
        /*0008*/ 	.word	0x00000022


	//----- nvinfo : EIATTR_FRAME_SIZE
	.align		4
.L_1:
        /*000c*/ 	.byte	0x04, 0x11
        /*000e*/ 	.short	(.L_3 - .L_2)
	.align		4
.L_2:
        /*0010*/ 	.word	index@(_Z6mv_GPUPfPA4096_fS_)
        /*0014*/ 	.word	0x00000000


	//----- nvinfo : EIATTR_MIN_STACK_SIZE
	.align		4
.L_3:
        /*0018*/ 	.byte	0x04, 0x12
        /*001a*/ 	.short	(.L_5 - .L_4)
	.align		4
.L_4:
        /*001c*/ 	.word	index@(_Z6mv_GPUPfPA4096_fS_)
        /*0020*/ 	.word	0x00000000
.L_5:


//--------------------- .nv.compat                --------------------------
	.section	.nv.compat,"",@"SHT_CUDA_COMPAT_INFO"
	.align	4
        /*0000*/ 	.byte	0x02, 0x09, 0x00, 0x00, 0x02, 0x02, 0x01, 0x00, 0x02, 0x05, 0x05, 0x00, 0x03, 0x07, 0x01, 0x01
        /*0010*/ 	.byte	0x02, 0x03, 0x00, 0x00, 0x02, 0x06, 0x01, 0x00, 0x04, 0x0b, 0x08, 0x00, 0x09, 0x00, 0x00, 0x00
        /*0020*/ 	.byte	0x00, 0x00, 0x00, 0x00


//--------------------- .nv.info._Z6mv_GPUPfPA4096_fS_ --------------------------
	.section	.nv.info._Z6mv_GPUPfPA4096_fS_,"",@"SHT_CUDA_INFO"
	.sectionflags	@""
	.align	4


	//----- nvinfo : EIATTR_CUDA_API_VERSION
	.align		4
        /*0000*/ 	.byte	0x04, 0x37
        /*0002*/ 	.short	(.L_7 - .L_6)
.L_6:
        /*0004*/ 	.word	0x00000082


	//----- nvinfo : EIATTR_KPARAM_INFO
	.align		4
.L_7:
        /*0008*/ 	.byte	0x04, 0x17
        /*000a*/ 	.short	(.L_9 - .L_8)
.L_8:
        /*000c*/ 	.word	0x00000000
        /*0010*/ 	.short	0x0002
        /*0012*/ 	.short	0x0010
        /*0014*/ 	.byte	0x00, 0xf5, 0x21, 0x00


	//----- nvinfo : EIATTR_KPARAM_INFO
	.align		4
.L_9:
        /*0018*/ 	.byte	0x04, 0x17
        /*001a*/ 	.short	(.L_11 - .L_10)
.L_10:
        /*001c*/ 	.word	0x00000000
        /*0020*/ 	.short	0x0001
        /*0022*/ 	.short	0x0008
        /*0024*/ 	.byte	0x00, 0xf5, 0x21, 0x00


	//----- nvinfo : EIATTR_KPARAM_INFO
	.align		4
.L_11:
        /*0028*/ 	.byte	0x04, 0x17
        /*002a*/ 	.short	(.L_13 - .L_12)
.L_12:
        /*002c*/ 	.word	0x00000000
        /*0030*/ 	.short	0x0000
        /*0032*/ 	.short	0x0000
        /*0034*/ 	.byte	0x00, 0xf5, 0x21, 0x00


	//----- nvinfo : EIATTR_SPARSE_MMA_MASK
	.align		4
.L_13:
        /*0038*/ 	.byte	0x03, 0x50
        /*003a*/ 	.short	0x0000


	//----- nvinfo : EIATTR_MAXREG_COUNT
	.align		4
        /*003c*/ 	.byte	0x03, 0x1b
        /*003e*/ 	.short	0x00ff


	//----- nvinfo : EIATTR_NUM_BARRIERS
	.align		4
        /*0040*/ 	.byte	0x02, 0x4c
        /*0042*/ 	.byte	0x01
	.zero		1


	//----- nvinfo : EIATTR_MERCURY_ISA_VERSION
	.align		4
        /*0044*/ 	.byte	0x03, 0x5f
        /*0046*/ 	.short	0x0101


	//----- nvinfo : EIATTR_VRC_CTA_INIT_COUNT
	.align		4
        /*0048*/ 	.byte	0x02, 0x4a
	.zero		1
	.zero		1


	//----- nvinfo : EIATTR_EXIT_INSTR_OFFSETS
	.align		4
        /*004c*/ 	.byte	0x04, 0x1c
        /*004e*/ 	.short	(.L_15 - .L_14)


	//   ....[0]....
.L_14:
        /*0050*/ 	.word	0x00000580


	//   ....[1]....
        /*0054*/ 	.word	0x000005c0


	//----- nvinfo : EIATTR_CRS_STACK_SIZE
	.align		4
.L_15:
        /*0058*/ 	.byte	0x04, 0x1e
        /*005a*/ 	.short	(.L_17 - .L_16)
.L_16:
        /*005c*/ 	.word	0x00000000


	//----- nvinfo : EIATTR_CBANK_PARAM_SIZE
	.align		4
.L_17:
        /*0060*/ 	.byte	0x03, 0x19
        /*0062*/ 	.short	0x0018


	//----- nvinfo : EIATTR_PARAM_CBANK
	.align		4
        /*0064*/ 	.byte	0x04, 0x0a
        /*0066*/ 	.short	(.L_19 - .L_18)
	.align		4
.L_18:
        /*0068*/ 	.word	index@(.nv.constant0._Z6mv_GPUPfPA4096_fS_)
        /*006c*/ 	.short	0x0380
        /*006e*/ 	.short	0x0018


	//----- nvinfo : EIATTR_SW_WAR
	.align		4
.L_19:
        /*0070*/ 	.byte	0x04, 0x36
        /*0072*/ 	.short	(.L_21 - .L_20)
.L_20:
        /*0074*/ 	.word	0x00000008
.L_21:


//--------------------- .nv.callgraph             --------------------------
	.section	.nv.callgraph,"",@"SHT_CUDA_CALLGRAPH"
	.align	4
	.sectionentsize	8
	.align		4
        /*0000*/ 	.word	0x00000000
	.align		4
        /*0004*/ 	.word	0xffffffff
	.align		4
        /*0008*/ 	.word	0x00000000
	.align		4
        /*000c*/ 	.word	0xfffffffe
	.align		4
        /*0010*/ 	.word	0x00000000
	.align		4
        /*0014*/ 	.word	0xfffffffd
	.align		4
        /*0018*/ 	.word	0x00000000
	.align		4
        /*001c*/ 	.word	0xfffffffc


//--------------------- .text._Z6mv_GPUPfPA4096_fS_ --------------------------
	.section	.text._Z6mv_GPUPfPA4096_fS_,"ax",@progbits
	.align	128
        .global         _Z6mv_GPUPfPA4096_fS_
        .type           _Z6mv_GPUPfPA4096_fS_,@function
        .size           _Z6mv_GPUPfPA4096_fS_,(.L_x_7 - _Z6mv_GPUPfPA4096_fS_)
        .other          _Z6mv_GPUPfPA4096_fS_,@"STO_CUDA_ENTRY STV_DEFAULT"
_Z6mv_GPUPfPA4096_fS_:
.text._Z6mv_GPUPfPA4096_fS_:
[----:B------:R-:W-:Y:S01]  /*0000*/  LDC R1, c[0x0][0x37c] ;  /* 0x0000df00ff017b82 */ /* 0x000fe20000000800 */
[----:B------:R-:W0:Y:S07]  /*0010*/  S2R R13, SR_CTAID.X ;  /* 0x00000000000d7919 */ /* 0x000e2e0000002500 */
[----:B------:R-:W1:Y:S01]  /*0020*/  LDC.64 R2, c[0x0][0x388] ;  /* 0x0000e200ff027b82 */ /* 0x000e620000000a00 */
[----:B------:R-:W-:Y:S01]  /*0030*/  UMOV UR4, 0x400 ;  /* 0x0000040000047882 */ /* 0x000fe20000000000 */
[----:B------:R-:W-:Y:S01]  /*0040*/  MOV R4, 0xffffffa0 ;  /* 0xffffffa000047802 */ /* 0x000fe20000000f00 */
[----:B------:R-:W0:Y:S01]  /*0050*/  S2R R0, SR_TID.X ;  /* 0x0000000000007919 */ /* 0x000e220000002100 */
[----:B------:R-:W-:Y:S01]  /*0060*/  HFMA2 R7, -RZ, RZ, 0, 0 ;  /* 0x00000000ff077431 */ /* 0x000fe200000001ff */
[----:B------:R-:W-:Y:S01]  /*0070*/  MOV R15, RZ ;  /* 0x000000ff000f7202 */ /* 0x000fe20000000f00 */
[----:B------:R-:W2:Y:S02]  /*0080*/  LDCU.64 UR6, c[0x0][0x358] ;  /* 0x00006b00ff0677ac */ /* 0x000ea40008000a00 */
[----:B------:R-:W3:Y:S02]  /*0090*/  S2UR UR5, SR_CgaCtaId ;  /* 0x00000000000579c3 */ /* 0x000ee40000008800 */
[----:B---3--:R-:W-:Y:S01]  /*00a0*/  ULEA UR4, UR5, UR4, 0x18 ;  /* 0x0000000405047291 */ /* 0x008fe2000f8ec0ff */
[C---:B0-----:R-:W-:Y:S01]  /*00b0*/  IMAD R12, R13.reuse, 0x60, R0 ;  /* 0x000000600d0c7824 */ /* 0x041fe200078e0200 */
[----:B------:R-:W-:Y:S01]  /*00c0*/  IADD3 R14, PT, PT, R0, -0xfff, RZ ;  /* 0xfffff001000e7810 */ /* 0x000fe20007ffe0ff */
[----:B------:R-:W-:-:S03]  /*00d0*/  IMAD R13, R13, R4, 0xfff ;  /* 0x00000fff0d0d7424 */ /* 0x000fc600078e0204 */
[----:B------:R-:W-:Y:S01]  /*00e0*/  LEA R16, R0, UR4, 0x2 ;  /* 0x0000000400107c11 */ /* 0x000fe2000f8e10ff */
[----:B-1----:R-:W-:-:S03]  /*00f0*/  IMAD.WIDE.U32 R2, R12, 0x4, R2 ;  /* 0x000000040c027825 */ /* 0x002fc600078e0002 */
[----:B------:R-:W-:-:S04]  /*0100*/  IADD3 R30, P0, PT, R2, 0x20000, RZ ;  /* 0x00020000021e7810 */ /* 0x000fc80007f1e0ff */
[----:B--2---:R-:W-:-:S09]  /*0110*/  IADD3.X R31, PT, PT, RZ, R3, RZ, P0, !PT ;  /* 0x00000003ff1f7210 */ /* 0x004fd200007fe4ff */
.L_x_5:
[----:B0-----:R-:W-:Y:S01]  /*0120*/  IMAD R3, R15, -0x60, RZ ;  /* 0xffffffa00f037824 */ /* 0x001fe200078e02ff */
[----:B------:R-:W-:Y:S04]  /*0130*/  BSSY.RECONVERGENT B0, `(.L_x_0) ;  /* 0x0000008000007945 */ /* 0x000fe80003800200 */
[----:B------:R-:W-:-:S13]  /*0140*/  ISETP.GE.AND P0, PT, R3, R14, PT ;  /* 0x0000000e0300720c */ /* 0x000fda0003f06270 */
[----:B------:R-:W-:Y:S05]  /*0150*/  @!P0 BRA `(.L_x_1) ;  /* 0x0000000000148947 */ /* 0x000fea0003800000 */
[----:B------:R-:W0:Y:S01]  /*0160*/  LDC.64 R2, c[0x0][0x390] ;  /* 0x0000e400ff027b82 */ /* 0x000e220000000a00 */
[----:B------:R-:W-:-:S04]  /*0170*/  IMAD R5, R15, 0x60, R0 ;  /* 0x000000600f057824 */ /* 0x000fc800078e0200 */
[----:B0-----:R-:W-:-:S06]  /*0180*/  IMAD.WIDE.U32 R2, R5, 0x4, R2 ;  /* 0x0000000405027825 */ /* 0x001fcc00078e0002 */
[----:B------:R-:W2:Y:S04]  /*0190*/  LDG.E R3, desc[UR6][R2.64] ;  /* 0x0000000602037981 */ /* 0x000ea8000c1e1900 */
[----:B--2---:R0:W-:Y:S02]  /*01a0*/  STS [R16], R3 ;  /* 0x0000000310007388 */ /* 0x0041e40000000800 */
.L_x_1:
[----:B------:R-:W-:Y:S05]  /*01b0*/  BSYNC.RECONVERGENT B0 ;  /* 0x0000000000007941 */ /* 0x000fea0003800200 */
.L_x_0:
[----:B------:R-:W-:Y:S01]  /*01c0*/  BAR.SYNC.DEFER_BLOCKING 0x0 ;  /* 0x0000000000007b1d */ /* 0x000fe20000010000 */
[----:B------:R-:W-:-:S05]  /*01d0*/  ISETP.GT.AND P0, PT, R0, R13, PT ;  /* 0x0000000d0000720c */ /* 0x000fca0003f04270 */
[----:B------:R-:W-:Y:S08]  /*01e0*/  BSSY.RECONVERGENT B0, `(.L_x_2) ;  /* 0x0000035000007945 */ /* 0x000ff00003800200 */
[----:B------:R-:W-:Y:S05]  /*01f0*/  @P0 BRA `(.L_x_3) ;  /* 0x0000000000cc0947 */ /* 0x000fea0003800000 */
[C---:B------:R-:W-:Y:S01]  /*0200*/  IMAD R17, R15.reuse, 0x60, RZ ;  /* 0x000000600f117824 */ /* 0x040fe200078e02ff */
[----:B------:R-:W-:-:S04]  /*0210*/  ISETP.NE.AND P1, PT, R15, 0x2a, PT ;  /* 0x0000002a0f00780c */ /* 0x000fc80003f25270 */
[----:B------:R-:W-:-:S04]  /*0220*/  IADD3 R2, PT, PT, R17, 0x5f, RZ ;  /* 0x0000005f11027810 */ /* 0x000fc80007ffe0ff */
[----:B------:R-:W-:-:S04]  /*0230*/  SEL R4, R2, 0xfff, P1 ;  /* 0x00000fff02047807 */ /* 0x000fc80000800000 */
[----:B------:R-:W-:-:S13]  /*0240*/  ISETP.GT.U32.AND P1, PT, R17, R4, PT ;  /* 0x000000041100720c */ /* 0x000fda0003f24070 */
[----:B------:R-:W-:Y:S05]  /*0250*/  @P1 BRA `(.L_x_3) ;  /* 0x0000000000b41947 */ /* 0x000fea0003800000 */
[C---:B0-----:R-:W-:Y:S01]  /*0260*/  IMAD.WIDE.U32 R2, R17.reuse, 0x4000, R30 ;  /* 0x0000400011027825 */ /* 0x041fe200078e001e */
[----:B------:R-:W-:Y:S01]  /*0270*/  IADD3 R17, PT, PT, R17, -R4, RZ ;  /* 0x8000000411117210 */ /* 0x000fe20007ffe0ff */
[----:B------:R-:W-:-:S12]  /*0280*/  UIADD3 UR5, UPT, UPT, UR4, 0x20, URZ ;  /* 0x0000002004057890 */ /* 0x000fd8000fffe0ff */
.L_x_4:
[----:B------:R-:W2:Y:S04]  /*0290*/  LDG.E R4, desc[UR6][R2.64+-0x20000] ;  /* 0xfe00000602047981 */ /* 0x000ea8000c1e1900 */
[----:B------:R-:W3:Y:S04]  /*02a0*/  LDG.E R5, desc[UR6][R2.64+-0x1c000] ;  /* 0xfe40000602057981 */ /* 0x000ee8000c1e1900 */
[----:B------:R-:W4:Y:S04]  /*02b0*/  LDG.E R19, desc[UR6][R2.64+-0x18000] ;  /* 0xfe80000602137981 */ /* 0x000f28000c1e1900 */
[----:B------:R-:W5:Y:S04]  /*02c0*/  LDG.E R22, desc[UR6][R2.64+-0x14000] ;  /* 0xfec0000602167981 */ /* 0x000f68000c1e1900 */
[----:B------:R-:W5:Y:S04]  /*02d0*/  LDG.E R25, desc[UR6][R2.64+-0x10000] ;  /* 0xff00000602197981 */ /* 0x000f68000c1e1900 */
[----:B------:R-:W2:Y:S04]  /*02e0*/  LDS.128 R8, [UR5+-0x20] ;  /* 0xffffe005ff087984 */ /* 0x000ea80008000c00 */
[----:B------:R-:W5:Y:S04]  /*02f0*/  LDG.E R28, desc[UR6][R2.64+-0xc000] ;  /* 0xff400006021c7981 */ /* 0x000f68000c1e1900 */
[----:B------:R-:W5:Y:S04]  /*0300*/  LDG.E R27, desc[UR6][R2.64+-0x8000] ;  /* 0xff800006021b7981 */ /* 0x000f68000c1e1900 */
[----:B------:R-:W5:Y:S04]  /*0310*/  LDG.E R20, desc[UR6][R2.64+-0x4000] ;  /* 0xffc0000602147981 */ /* 0x000f68000c1e1900 */
[----:B------:R-:W5:Y:S04]  /*0320*/  LDG.E R23, desc[UR6][R2.64] ;  /* 0x0000000602177981 */ /* 0x000f68000c1e1900 */
[----:B------:R-:W5:Y:S04]  /*0330*/  LDG.E R18, desc[UR6][R2.64+0x4000] ;  /* 0x0040000602127981 */ /* 0x000f68000c1e1900 */
[----:B------:R-:W5:Y:S04]  /*0340*/  LDG.E R24, desc[UR6][R2.64+0xc000] ;  /* 0x00c0000602187981 */ /* 0x000f68000c1e1900 */
[----:B------:R-:W5:Y:S04]  /*0350*/  LDG.E R21, desc[UR6][R2.64+0x10000] ;  /* 0x0100000602157981 */ /* 0x000f68000c1e1900 */
[----:B------:R-:W5:Y:S01]  /*0360*/  LDG.E R26, desc[UR6][R2.64+0x1c000] ;  /* 0x01c00006021a7981 */ /* 0x000f62000c1e1900 */
[----:B--2---:R-:W-:-:S04]  /*0370*/  FFMA R4, R4, R8, R7 ;  /* 0x0000000804047223 */ /* 0x004fc80000000007 */
[----:B---3--:R-:W-:Y:S02]  /*0380*/  FFMA R8, R5, R9, R4 ;  /* 0x0000000905087223 */ /* 0x008fe40000000004 */
[----:B------:R-:W0:Y:S02]  /*0390*/  LDS.128 R4, [UR5+-0x10] ;  /* 0xfffff005ff047984 */ /* 0x000e240008000c00 */
[----:B----4-:R-:W-:Y:S02]  /*03a0*/  FFMA R9, R19, R10, R8 ;  /* 0x0000000a13097223 */ /* 0x010fe40000000008 */
[----:B------:R-:W2:Y:S02]  /*03b0*/  LDG.E R19, desc[UR6][R2.64+0x8000] ;  /* 0x0080000602137981 */ /* 0x000ea4000c1e1900 */
[----:B-----5:R-:W-:Y:S02]  /*03c0*/  FFMA R8, R22, R11, R9 ;  /* 0x0000000b16087223 */ /* 0x020fe40000000009 */
[----:B------:R-:W3:Y:S02]  /*03d0*/  LDG.E R22, desc[UR6][R2.64+0x14000] ;  /* 0x0140000602167981 */ /* 0x000ee4000c1e1900 */
[----:B0-----:R-:W-:-:S02]  /*03e0*/  FFMA R9, R25, R4, R8 ;  /* 0x0000000419097223 */ /* 0x001fc40000000008 */
[----:B------:R0:W4:Y:S02]  /*03f0*/  LDG.E R25, desc[UR6][R2.64+0x18000] ;  /* 0x0180000602197981 */ /* 0x000124000c1e1900 */
[----:B------:R-:W-:Y:S02]  /*0400*/  FFMA R28, R28, R5, R9 ;  /* 0x000000051c1c7223 */ /* 0x000fe40000000009 */
[----:B------:R-:W1:Y:S02]  /*0410*/  LDS.128 R8, [UR5] ;  /* 0x00000005ff087984 */ /* 0x000e640008000c00 */
[----:B------:R-:W-:-:S04]  /*0420*/  FFMA R27, R27, R6, R28 ;  /* 0x000000061b1b7223 */ /* 0x000fc8000000001c */
[----:B------:R-:W-:Y:S02]  /*0430*/  FFMA R20, R20, R7, R27 ;  /* 0x0000000714147223 */ /* 0x000fe4000000001b */
[----:B------:R-:W5:Y:S01]  /*0440*/  LDS.128 R4, [UR5+0x10] ;  /* 0x00001005ff047984 */ /* 0x000f620008000c00 */
[----:B------:R-:W-:-:S04]  /*0450*/  IADD3 R17, PT, PT, R17, 0x10, RZ ;  /* 0x0000001011117810 */ /* 0x000fc80007ffe0ff */
[----:B------:R-:W-:Y:S01]  /*0460*/  ISETP.NE.AND P1, PT, R17, 0x1, PT ;  /* 0x000000011100780c */ /* 0x000fe20003f25270 */
[----:B------:R-:W-:Y:S01]  /*0470*/  UIADD3 UR5, UPT, UPT, UR5, 0x40, URZ ;  /* 0x0000004005057890 */ /* 0x000fe2000fffe0ff */
[----:B0-----:R-:W-:Y:S01]  /*0480*/  IADD3 R2, P2, PT, R2, 0x40000, RZ ;  /* 0x0004000002027810 */ /* 0x001fe20007f5e0ff */
[----:B-1----:R-:W-:-:S04]  /*0490*/  FFMA R23, R23, R8, R20 ;  /* 0x0000000817177223 */ /* 0x002fc80000000014 */
[----:B------:R-:W-:Y:S01]  /*04a0*/  FFMA R18, R18, R9, R23 ;  /* 0x0000000912127223 */ /* 0x000fe20000000017 */
[----:B------:R-:W-:-:S03]  /*04b0*/  IADD3.X R3, PT, PT, RZ, R3, RZ, P2, !PT ;  /* 0x00000003ff037210 */ /* 0x000fc600017fe4ff */
[----:B--2---:R-:W-:-:S04]  /*04c0*/  FFMA R19, R19, R10, R18 ;  /* 0x0000000a13137223 */ /* 0x004fc80000000012 */
[----:B------:R-:W-:-:S04]  /*04d0*/  FFMA R24, R24, R11, R19 ;  /* 0x0000000b18187223 */ /* 0x000fc80000000013 */
[----:B-----5:R-:W-:-:S04]  /*04e0*/  FFMA R21, R21, R4, R24 ;  /* 0x0000000415157223 */ /* 0x020fc80000000018 */
[----:B---3--:R-:W-:-:S04]  /*04f0*/  FFMA R22, R22, R5, R21 ;  /* 0x0000000516167223 */ /* 0x008fc80000000015 */
[----:B----4-:R-:W-:-:S04]  /*0500*/  FFMA R25, R25, R6, R22 ;  /* 0x0000000619197223 */ /* 0x010fc80000000016 */
[----:B------:R-:W-:Y:S01]  /*0510*/  FFMA R7, R26, R7, R25 ;  /* 0x000000071a077223 */ /* 0x000fe20000000019 */
[----:B------:R-:W-:Y:S06]  /*0520*/  @P1 BRA `(.L_x_4) ;  /* 0xfffffffc00581947 */ /* 0x000fec000383ffff */
.L_x_3:
[----:B------:R-:W-:Y:S05]  /*0530*/  BSYNC.RECONVERGENT B0 ;  /* 0x0000000000007941 */ /* 0x000fea0003800200 */
.L_x_2:
[----:B------:R-:W-:Y:S01]  /*0540*/  IADD3 R15, PT, PT, R15, 0x1, RZ ;  /* 0x000000010f0f7810 */ /* 0x000fe20007ffe0ff */
[----:B------:R-:W-:Y:S03]  /*0550*/  BAR.SYNC.DEFER_BLOCKING 0x0 ;  /* 0x0000000000007b1d */ /* 0x000fe60000010000 */
[----:B------:R-:W-:-:S13]  /*0560*/  ISETP.NE.AND P1, PT, R15, 0x2b, PT ;  /* 0x0000002b0f00780c */ /* 0x000fda0003f25270 */
[----:B------:R-:W-:Y:S05]  /*0570*/  @P1 BRA `(.L_x_5) ;  /* 0xfffffff800e81947 */ /* 0x000fea000383ffff */
[----:B------:R-:W-:Y:S05]  /*0580*/  @P0 EXIT ;  /* 0x000000000000094d */ /* 0x000fea0003800000 */
[----:B0-----:R-:W0:Y:S02]  /*0590*/  LDC.64 R2, c[0x0][0x380] ;  /* 0x0000e000ff027b82 */ /* 0x001e240000000a00 */
[----:B0-----:R-:W-:-:S05]  /*05a0*/  IMAD.WIDE.U32 R12, R12, 0x4, R2 ;  /* 0x000000040c0c7825 */ /* 0x001fca00078e0002 */
[----:B------:R-:W-:Y:S01]  /*05b0*/  STG.E desc[UR6][R12.64], R7 ;  /* 0x000000070c007986 */ /* 0x000fe2000c101906 */
[----:B------:R-:W-:Y:S05]  /*05c0*/  EXIT ;  /* 0x000000000000794d */ /* 0x000fea0003800000 */
.L_x_6:
[----:B------:R-:W-:-:S00]  /*05d0*/  BRA `(.L_x_6) ;  /* 0xfffffffc00fc7947 */ /* 0x000fc0000383ffff */
[----:B------:R-:W-:-:S00]  /*05e0*/  NOP ;  /* 0x0000000000007918 */ /* 0x000fc00000000000 */
        /* <DEDUP_REMOVED lines=9> */
.L_x_7:


//--------------------- .nv.shared._Z6mv_GPUPfPA4096_fS_ --------------------------
	.section	.nv.shared._Z6mv_GPUPfPA4096_fS_,"aw",@nobits
	.sectionflags	@""
	.align	4
.nv.shared._Z6mv_GPUPfPA4096_fS_:
	.zero		1408


//--------------------- .nv.shared.reserved.0     --------------------------
	.section	.nv.shared.reserved.0,"aw",@nobits
	.weak		__nv_reservedSMEM_offset_0_alias
	.size		__nv_reservedSMEM_offset_0_alias, 0, 64
	.other		__nv_reservedSMEM_offset_0_alias,@"STO_CUDA_RESERVED_SHARED STV_DEFAULT"
__nv_reservedSMEM_offset_0_alias:
	.zero		0
	.zero		64


//--------------------- .nv.constant0._Z6mv_GPUPfPA4096_fS_ --------------------------
	.section	.nv.constant0._Z6mv_GPUPfPA4096_fS_,"a",@progbits
	.sectionflags	@""
	.align	4
.nv.constant0._Z6mv_GPUPfPA4096_fS_:
	.zero		920


//--------------------- SYMBOLS --------------------------

	.type		.nv.reservedSmem.offset0,@object
	.size		.nv.reservedSmem.offset0,0x4
	.type		.nv.reservedSmem.cap,@object
	.size		.nv.reservedSmem.cap,0x4
